//
// Generated by NVIDIA NVVM Compiler
//
// Compiler Build ID: CL-36424714
// Cuda compilation tools, release 13.0, V13.0.88
// Based on NVVM 20.0.0
//

.version 9.0
.target sm_100
.address_size 64

	// .globl	_Z6vecGPUPfS_S_iii

.visible .entry _Z6vecGPUPfS_S_iii(
	.param .u64 .ptr .align 1 _Z6vecGPUPfS_S_iii_param_0,
	.param .u64 .ptr .align 1 _Z6vecGPUPfS_S_iii_param_1,
	.param .u64 .ptr .align 1 _Z6vecGPUPfS_S_iii_param_2,
	.param .u32 _Z6vecGPUPfS_S_iii_param_3,
	.param .u32 _Z6vecGPUPfS_S_iii_param_4,
	.param .u32 _Z6vecGPUPfS_S_iii_param_5
)
{
	.reg .pred 	%p<25>;
	.reg .b32 	%r<75>;
	.reg .b32 	%f<61>;
	.reg .b64 	%rd<67>;

	ld.param.u64 	%rd4, [_Z6vecGPUPfS_S_iii_param_0];
	ld.param.u64 	%rd5, [_Z6vecGPUPfS_S_iii_param_1];
	ld.param.u64 	%rd6, [_Z6vecGPUPfS_S_iii_param_2];
	ld.param.u32 	%r52, [_Z6vecGPUPfS_S_iii_param_3];
	ld.param.u32 	%r53, [_Z6vecGPUPfS_S_iii_param_4];
	ld.param.u32 	%r54, [_Z6vecGPUPfS_S_iii_param_5];
	cvta.to.global.u64 	%rd1, %rd6;
	cvta.to.global.u64 	%rd2, %rd5;
	cvta.to.global.u64 	%rd3, %rd4;
	setp.lt.s32 	%p1, %r53, 1;
	@%p1 bra 	$L__BB0_41;
	mov.u32 	%r56, %ctaid.x;
	mov.u32 	%r57, %ntid.x;
	mul.lo.s32 	%r1, %r56, %r57;
	mov.u32 	%r2, %tid.x;
	add.s32 	%r3, %r1, %r2;
	and.b32  	%r4, %r53, 7;
	setp.lt.u32 	%p2, %r53, 8;
	mov.b32 	%r73, 0;
	@%p2 bra 	$L__BB0_20;
	and.b32  	%r73, %r53, 2147483640;
	neg.s32 	%r71, %r73;
	add.s32 	%r58, %r2, %r54;
	add.s32 	%r70, %r58, %r1;
	shl.b32 	%r8, %r54, 3;
	shl.b32 	%r59, %r54, 1;
	add.s32 	%r69, %r3, %r59;
	mad.lo.s32 	%r68, %r54, 3, %r3;
	shl.b32 	%r60, %r54, 2;
	add.s32 	%r67, %r3, %r60;
	mad.lo.s32 	%r66, %r54, 5, %r3;
	mad.lo.s32 	%r65, %r54, 6, %r3;
	mad.lo.s32 	%r64, %r54, 7, %r3;
	mov.u32 	%r63, %r3;
$L__BB0_3:
	.pragma "nounroll";
	setp.ge.s32 	%p3, %r63, %r52;
	@%p3 bra 	$L__BB0_5;
	mul.wide.s32 	%rd7, %r63, 4;
	add.s64 	%rd8, %rd3, %rd7;
	ld.global.f32 	%f1, [%rd8];
	add.s64 	%rd9, %rd2, %rd7;
	ld.global.f32 	%f2, [%rd9];
	add.s64 	%rd10, %rd1, %rd7;
	ld.global.f32 	%f3, [%rd10];
	fma.rn.f32 	%f4, %f1, %f2, %f3;
	st.global.f32 	[%rd10], %f4;
$L__BB0_5:
	add.s32 	%r24, %r54, %r63;
	setp.ge.s32 	%p4, %r24, %r52;
	@%p4 bra 	$L__BB0_7;
	mul.wide.s32 	%rd11, %r70, 4;
	add.s64 	%rd12, %rd3, %rd11;
	ld.global.f32 	%f5, [%rd12];
	add.s64 	%rd13, %rd2, %rd11;
	ld.global.f32 	%f6, [%rd13];
	add.s64 	%rd14, %rd1, %rd11;
	ld.global.f32 	%f7, [%rd14];
	fma.rn.f32 	%f8, %f5, %f6, %f7;
	st.global.f32 	[%rd14], %f8;
$L__BB0_7:
	add.s32 	%r25, %r54, %r24;
	setp.ge.s32 	%p5, %r25, %r52;
	@%p5 bra 	$L__BB0_9;
	mul.wide.s32 	%rd15, %r69, 4;
	add.s64 	%rd16, %rd3, %rd15;
	ld.global.f32 	%f9, [%rd16];
	add.s64 	%rd17, %rd2, %rd15;
	ld.global.f32 	%f10, [%rd17];
	add.s64 	%rd18, %rd1, %rd15;
	ld.global.f32 	%f11, [%rd18];
	fma.rn.f32 	%f12, %f9, %f10, %f11;
	st.global.f32 	[%rd18], %f12;
$L__BB0_9:
	add.s32 	%r26, %r54, %r25;
	setp.ge.s32 	%p6, %r26, %r52;
	@%p6 bra 	$L__BB0_11;
	mul.wide.s32 	%rd19, %r68, 4;
	add.s64 	%rd20, %rd3, %rd19;
	ld.global.f32 	%f13, [%rd20];
	add.s64 	%rd21, %rd2, %rd19;
	ld.global.f32 	%f14, [%rd21];
	add.s64 	%rd22, %rd1, %rd19;
	ld.global.f32 	%f15, [%rd22];
	fma.rn.f32 	%f16, %f13, %f14, %f15;
	st.global.f32 	[%rd22], %f16;
$L__BB0_11:
	add.s32 	%r27, %r54, %r26;
	setp.ge.s32 	%p7, %r27, %r52;
	@%p7 bra 	$L__BB0_13;
	mul.wide.s32 	%rd23, %r67, 4;
	add.s64 	%rd24, %rd3, %rd23;
	ld.global.f32 	%f17, [%rd24];
	add.s64 	%rd25, %rd2, %rd23;
	ld.global.f32 	%f18, [%rd25];
	add.s64 	%rd26, %rd1, %rd23;
	ld.global.f32 	%f19, [%rd26];
	fma.rn.f32 	%f20, %f17, %f18, %f19;
	st.global.f32 	[%rd26], %f20;
$L__BB0_13:
	add.s32 	%r28, %r54, %r27;
	setp.ge.s32 	%p8, %r28, %r52;
	@%p8 bra 	$L__BB0_15;
	mul.wide.s32 	%rd27, %r66, 4;
	add.s64 	%rd28, %rd3, %rd27;
	ld.global.f32 	%f21, [%rd28];
	add.s64 	%rd29, %rd2, %rd27;
	ld.global.f32 	%f22, [%rd29];
	add.s64 	%rd30, %rd1, %rd27;
	ld.global.f32 	%f23, [%rd30];
	fma.rn.f32 	%f24, %f21, %f22, %f23;
	st.global.f32 	[%rd30], %f24;
$L__BB0_15:
	add.s32 	%r29, %r54, %r28;
	setp.ge.s32 	%p9, %r29, %r52;
	@%p9 bra 	$L__BB0_17;
	mul.wide.s32 	%rd31, %r65, 4;
	add.s64 	%rd32, %rd3, %rd31;
	ld.global.f32 	%f25, [%rd32];
	add.s64 	%rd33, %rd2, %rd31;
	ld.global.f32 	%f26, [%rd33];
	add.s64 	%rd34, %rd1, %rd31;
	ld.global.f32 	%f27, [%rd34];
	fma.rn.f32 	%f28, %f25, %f26, %f27;
	st.global.f32 	[%rd34], %f28;
$L__BB0_17:
	add.s32 	%r61, %r54, %r29;
	setp.ge.s32 	%p10, %r61, %r52;
	@%p10 bra 	$L__BB0_19;
	mul.wide.s32 	%rd35, %r64, 4;
	add.s64 	%rd36, %rd3, %rd35;
	ld.global.f32 	%f29, [%rd36];
	add.s64 	%rd37, %rd2, %rd35;
	ld.global.f32 	%f30, [%rd37];
	add.s64 	%rd38, %rd1, %rd35;
	ld.global.f32 	%f31, [%rd38];
	fma.rn.f32 	%f32, %f29, %f30, %f31;
	st.global.f32 	[%rd38], %f32;
$L__BB0_19:
	add.s32 	%r71, %r71, 8;
	add.s32 	%r70, %r70, %r8;
	add.s32 	%r69, %r69, %r8;
	add.s32 	%r68, %r68, %r8;
	add.s32 	%r67, %r67, %r8;
	add.s32 	%r66, %r66, %r8;
	add.s32 	%r65, %r65, %r8;
	add.s32 	%r64, %r64, %r8;
	add.s32 	%r63, %r63, %r8;
	setp.ne.s32 	%p11, %r71, 0;
	@%p11 bra 	$L__BB0_3;
$L__BB0_20:
	setp.eq.s32 	%p12, %r4, 0;
	@%p12 bra 	$L__BB0_41;
	and.b32  	%r40, %r53, 3;
	setp.lt.u32 	%p13, %r4, 4;
	@%p13 bra 	$L__BB0_31;
	mad.lo.s32 	%r41, %r73, %r54, %r3;
	setp.ge.s32 	%p14, %r41, %r52;
	@%p14 bra 	$L__BB0_24;
	mul.wide.s32 	%rd39, %r41, 4;
	add.s64 	%rd40, %rd3, %rd39;
	ld.global.f32 	%f33, [%rd40];
	add.s64 	%rd41, %rd2, %rd39;
	ld.global.f32 	%f34, [%rd41];
	add.s64 	%rd42, %rd1, %rd39;
	ld.global.f32 	%f35, [%rd42];
	fma.rn.f32 	%f36, %f33, %f34, %f35;
	st.global.f32 	[%rd42], %f36;
$L__BB0_24:
	add.s32 	%r42, %r41, %r54;
	setp.ge.s32 	%p15, %r42, %r52;
	@%p15 bra 	$L__BB0_26;
	mul.wide.s32 	%rd43, %r42, 4;
	add.s64 	%rd44, %rd3, %rd43;
	ld.global.f32 	%f37, [%rd44];
	add.s64 	%rd45, %rd2, %rd43;
	ld.global.f32 	%f38, [%rd45];
	add.s64 	%rd46, %rd1, %rd43;
	ld.global.f32 	%f39, [%rd46];
	fma.rn.f32 	%f40, %f37, %f38, %f39;
	st.global.f32 	[%rd46], %f40;
$L__BB0_26:
	add.s32 	%r43, %r42, %r54;
	setp.ge.s32 	%p16, %r43, %r52;
	@%p16 bra 	$L__BB0_28;
	mul.wide.s32 	%rd47, %r43, 4;
	add.s64 	%rd48, %rd3, %rd47;
	ld.global.f32 	%f41, [%rd48];
	add.s64 	%rd49, %rd2, %rd47;
	ld.global.f32 	%f42, [%rd49];
	add.s64 	%rd50, %rd1, %rd47;
	ld.global.f32 	%f43, [%rd50];
	fma.rn.f32 	%f44, %f41, %f42, %f43;
	st.global.f32 	[%rd50], %f44;
$L__BB0_28:
	add.s32 	%r44, %r43, %r54;
	setp.ge.s32 	%p17, %r44, %r52;
	@%p17 bra 	$L__BB0_30;
	mul.wide.s32 	%rd51, %r44, 4;
	add.s64 	%rd52, %rd3, %rd51;
	ld.global.f32 	%f45, [%rd52];
	add.s64 	%rd53, %rd2, %rd51;
	ld.global.f32 	%f46, [%rd53];
	add.s64 	%rd54, %rd1, %rd51;
	ld.global.f32 	%f47, [%rd54];
	fma.rn.f32 	%f48, %f45, %f46, %f47;
	st.global.f32 	[%rd54], %f48;
$L__BB0_30:
	add.s32 	%r73, %r73, 4;
$L__BB0_31:
	setp.eq.s32 	%p18, %r40, 0;
	@%p18 bra 	$L__BB0_41;
	setp.eq.s32 	%p19, %r40, 1;
	@%p19 bra 	$L__BB0_38;
	mad.lo.s32 	%r47, %r73, %r54, %r3;
	setp.ge.s32 	%p20, %r47, %r52;
	@%p20 bra 	$L__BB0_35;
	mul.wide.s32 	%rd55, %r47, 4;
	add.s64 	%rd56, %rd3, %rd55;
	ld.global.f32 	%f49, [%rd56];
	add.s64 	%rd57, %rd2, %rd55;
	ld.global.f32 	%f50, [%rd57];
	add.s64 	%rd58, %rd1, %rd55;
	ld.global.f32 	%f51, [%rd58];
	fma.rn.f32 	%f52, %f49, %f50, %f51;
	st.global.f32 	[%rd58], %f52;
$L__BB0_35:
	add.s32 	%r48, %r47, %r54;
	setp.ge.s32 	%p21, %r48, %r52;
	@%p21 bra 	$L__BB0_37;
	mul.wide.s32 	%rd59, %r48, 4;
	add.s64 	%rd60, %rd3, %rd59;
	ld.global.f32 	%f53, [%rd60];
	add.s64 	%rd61, %rd2, %rd59;
	ld.global.f32 	%f54, [%rd61];
	add.s64 	%rd62, %rd1, %rd59;
	ld.global.f32 	%f55, [%rd62];
	fma.rn.f32 	%f56, %f53, %f54, %f55;
	st.global.f32 	[%rd62], %f56;
$L__BB0_37:
	add.s32 	%r73, %r73, 2;
$L__BB0_38:
	and.b32  	%r62, %r53, 1;
	setp.eq.b32 	%p22, %r62, 1;
	not.pred 	%p23, %p22;
	@%p23 bra 	$L__BB0_41;
	mad.lo.s32 	%r51, %r73, %r54, %r3;
	setp.ge.s32 	%p24, %r51, %r52;
	@%p24 bra 	$L__BB0_41;
	mul.wide.s32 	%rd63, %r51, 4;
	add.s64 	%rd64, %rd3, %rd63;
	ld.global.f32 	%f57, [%rd64];
	add.s64 	%rd65, %rd2, %rd63;
	ld.global.f32 	%f58, [%rd65];
	add.s64 	%rd66, %rd1, %rd63;
	ld.global.f32 	%f59, [%rd66];
	fma.rn.f32 	%f60, %f57, %f58, %f59;
	st.global.f32 	[%rd66], %f60;
$L__BB0_41:
	ret;

}


// ===== COMPILED SASS (sm_100) =====

	.target	sm_100

	.elftype	@"ET_EXEC"


//--------------------- .note.nv.tkinfo           --------------------------
	.section	.note.nv.tkinfo,"",@"SHT_NOTE"
	.sectionflags	@"SHF_NOTE_NV_TKINFO"
	.tkinfo
        /*0018*/ 	.word	0x00000002
        /*0030*/ 	.string	""
        /*0030*/ 	.string	"ptxas"
        /*0030*/ 	.string	"Cuda compilation tools, release 13.0, V13.0.88"
        /*0030*/ 	.string	"Build cuda_13.0.r13.0/compiler.36424714_0"
        /*0030*/ 	.string	"-arch sm_100 -m 64 "



//--------------------- .note.nv.cuinfo           --------------------------
	.section	.note.nv.cuinfo,"",@"SHT_NOTE"
	.sectionflags	@"SHF_NOTE_NV_CUINFO"
        /*0018*/ 	.short	0x0002
        /*001a*/ 	.short	0x0064
        /*001c*/ 	.short	0x0082
	.zero		2


//--------------------- .nv.info                  --------------------------
	.section	.nv.info,"",@"SHT_CUDA_INFO"
	.align	4


	//----- nvinfo : EIATTR_REGCOUNT
	.align		4
        /*0000*/ 	.byte	0x04, 0x2f
        /*0002*/ 	.short	(.L_1 - .L_0)
	.align		4
.L_0:
        /*0004*/ 	.word	index@(_Z6vecGPUPfS_S_iii)
        /*0008*/ 	.word	0x00000020


	//----- nvinfo : EIATTR_FRAME_SIZE
	.align		4
.L_1:
        /*000c*/ 	.byte	0x04, 0x11
        /*000e*/ 	.short	(.L_3 - .L_2)
	.align		4
.L_2:
        /*0010*/ 	.word	index@(_Z6vecGPUPfS_S_iii)
        /*0014*/ 	.word	0x00000000


	//----- nvinfo : EIATTR_MIN_STACK_SIZE
	.align		4
.L_3:
        /*0018*/ 	.byte	0x04, 0x12
        /*001a*/ 	.short	(.L_5 - .L_4)
	.align		4
.L_4:
        /*001c*/ 	.word	index@(_Z6vecGPUPfS_S_iii)
        /*0020*/ 	.word	0x00000000
.L_5:


//--------------------- .nv.compat                --------------------------
	.section	.nv.compat,"",@"SHT_CUDA_COMPAT_INFO"
	.align	4
        /*0000*/ 	.byte	0x02, 0x09, 0x00, 0x00, 0x02, 0x02, 0x01, 0x00, 0x02, 0x05, 0x05, 0x00, 0x03, 0x07, 0x01, 0x01
        /*0010*/ 	.byte	0x02, 0x03, 0x00, 0x00, 0x02, 0x06, 0x01, 0x00, 0x04, 0x0b, 0x08, 0x00, 0x09, 0x00, 0x00, 0x00
        /*0020*/ 	.byte	0x00, 0x00, 0x00, 0x00


//--------------------- .nv.info._Z6vecGPUPfS_S_iii --------------------------
	.section	.nv.info._Z6vecGPUPfS_S_iii,"",@"SHT_CUDA_INFO"
	.sectionflags	@""
	.align	4


	//----- nvinfo : EIATTR_CUDA_API_VERSION
	.align		4
        /*0000*/ 	.byte	0x04, 0x37
        /*0002*/ 	.short	(.L_7 - .L_6)
.L_6:
        /*0004*/ 	.word	0x00000082


	//----- nvinfo : EIATTR_KPARAM_INFO
	.align		4
.L_7:
        /*0008*/ 	.byte	0x04, 0x17
        /*000a*/ 	.short	(.L_9 - .L_8)
.L_8:
        /*000c*/ 	.word	0x00000000
        /*0010*/ 	.short	0x0005
        /*0012*/ 	.short	0x0020
        /*0014*/ 	.byte	0x00, 0xf0, 0x11, 0x00


	//----- nvinfo : EIATTR_KPARAM_INFO
	.align		4
.L_9:
        /*0018*/ 	.byte	0x04, 0x17
        /*001a*/ 	.short	(.L_11 - .L_10)
.L_10:
        /*001c*/ 	.word	0x00000000
        /*0020*/ 	.short	0x0004
        /*0022*/ 	.short	0x001c
        /*0024*/ 	.byte	0x00, 0xf0, 0x11, 0x00


	//----- nvinfo : EIATTR_KPARAM_INFO
	.align		4
.L_11:
        /*0028*/ 	.byte	0x04, 0x17
        /*002a*/ 	.short	(.L_13 - .L_12)
.L_12:
        /*002c*/ 	.word	0x00000000
        /*0030*/ 	.short	0x0003
        /*0032*/ 	.short	0x0018
        /*0034*/ 	.byte	0x00, 0xf0, 0x11, 0x00


	//----- nvinfo : EIATTR_KPARAM_INFO
	.align		4
.L_13:
        /*0038*/ 	.byte	0x04, 0x17
        /*003a*/ 	.short	(.L_15 - .L_14)
.L_14:
        /*003c*/ 	.word	0x00000000
        /*0040*/ 	.short	0x0002
        /*0042*/ 	.short	0x0010
        /*0044*/ 	.byte	0x00, 0xf5, 0x21, 0x00


	//----- nvinfo : EIATTR_KPARAM_INFO
	.align		4
.L_15:
        /*0048*/ 	.byte	0x04, 0x17
        /*004a*/ 	.short	(.L_17 - .L_16)
.L_16:
        /*004c*/ 	.word	0x00000000
        /*0050*/ 	.short	0x0001
        /*0052*/ 	.short	0x0008
        /*0054*/ 	.byte	0x00, 0xf5, 0x21, 0x00


	//----- nvinfo : EIATTR_KPARAM_INFO
	.align		4
.L_17:
        /*0058*/ 	.byte	0x04, 0x17
        /*005a*/ 	.short	(.L_19 - .L_18)
.L_18:
        /*005c*/ 	.word	0x00000000
        /*0060*/ 	.short	0x0000
        /*0062*/ 	.short	0x0000
        /*0064*/ 	.byte	0x00, 0xf5, 0x21, 0x00


	//----- nvinfo : EIATTR_SPARSE_MMA_MASK
	.align		4
.L_19:
        /*0068*/ 	.byte	0x03, 0x50
        /*006a*/ 	.short	0x0000


	//----- nvinfo : EIATTR_MAXREG_COUNT
	.align		4
        /*006c*/ 	.byte	0x03, 0x1b
        /*006e*/ 	.short	0x00ff


	//----- nvinfo : EIATTR_MERCURY_ISA_VERSION
	.align		4
        /*0070*/ 	.byte	0x03, 0x5f
        /*0072*/ 	.short	0x0101


	//----- nvinfo : EIATTR_VRC_CTA_INIT_COUNT
	.align		4
        /*0074*/ 	.byte	0x02, 0x4a
	.zero		1
	.zero		1


	//----- nvinfo : EIATTR_EXIT_INSTR_OFFSETS
	.align		4
        /*0078*/ 	.byte	0x04, 0x1c
        /*007a*/ 	.short	(.L_21 - .L_20)


	//   ....[0]....
.L_20:
        /*007c*/ 	.word	0x00000030


	//   ....[1]....
        /*0080*/ 	.word	0x000008e0


	//   ....[2]....
        /*0084*/ 	.word	0x00000cb0


	//   ....[3]....
        /*0088*/ 	.word	0x00000ed0


	//   ....[4]....
        /*008c*/ 	.word	0x00000f20


	//   ....[5]....
        /*0090*/ 	.word	0x00000fe0


	//----- nvinfo : EIATTR_CBANK_PARAM_SIZE
	.align		4
.L_21:
        /*0094*/ 	.byte	0x03, 0x19
        /*0096*/ 	.short	0x0024


	//----- nvinfo : EIATTR_PARAM_CBANK
	.align		4
        /*0098*/ 	.byte	0x04, 0x0a
        /*009a*/ 	.short	(.L_23 - .L_22)
	.align		4
.L_22:
        /*009c*/ 	.word	index@(.nv.constant0._Z6vecGPUPfS_S_iii)
        /*00a0*/ 	.short	0x0380
        /*00a2*/ 	.short	0x0024


	//----- nvinfo : EIATTR_SW_WAR
	.align		4
.L_23:
        /*00a4*/ 	.byte	0x04, 0x36
        /*00a6*/ 	.short	(.L_25 - .L_24)
.L_24:
        /*00a8*/ 	.word	0x00000008
.L_25:


//--------------------- .nv.callgraph             --------------------------
	.section	.nv.callgraph,"",@"SHT_CUDA_CALLGRAPH"
	.align	4
	.sectionentsize	8
	.align		4
        /*0000*/ 	.word	0x00000000
	.align		4
        /*0004*/ 	.word	0xffffffff
	.align		4
        /*0008*/ 	.word	0x00000000
	.align		4
        /*000c*/ 	.word	0xfffffffe
	.align		4
        /*0010*/ 	.word	0x00000000
	.align		4
        /*0014*/ 	.word	0xfffffffd
	.align		4
        /*0018*/ 	.word	0x00000000
	.align		4
        /*001c*/ 	.word	0xfffffffc


//--------------------- .text._Z6vecGPUPfS_S_iii  --------------------------
	.section	.text._Z6vecGPUPfS_S_iii,"ax",@progbits
	.align	128
        .global         _Z6vecGPUPfS_S_iii
        .type           _Z6vecGPUPfS_S_iii,@function
        .size           _Z6vecGPUPfS_S_iii,(.L_x_5 - _Z6vecGPUPfS_S_iii)
        .other          _Z6vecGPUPfS_S_iii,@"STO_CUDA_ENTRY STV_DEFAULT"
_Z6vecGPUPfS_S_iii:
.text._Z6vecGPUPfS_S_iii:
[----:B------:R-:W-:Y:S08]  /*0000*/  LDC R1, c[0x0][0x37c] ;  /* 0x0000df00ff017b82 */ /* 0x000ff00000000800 */
[----:B------:R-:W0:Y:S02]  /*0010*/  LDC R5, c[0x0][0x39c] ;  /* 0x0000e700ff057b82 */ /* 0x000e240000000800 */
[----:B0-----:R-:W-:-:S13]  /*0020*/  ISETP.GE.AND P0, PT, R5, 0x1, PT ;  /* 0x000000010500780c */ /* 0x001fda0003f06270 */
[----:B------:R-:W-:Y:S05]  /*0030*/  @!P0 EXIT ;  /* 0x000000000000894d */ /* 0x000fea0003800000 */
[----:B------:R-:W0:Y:S01]  /*0040*/  S2R R4, SR_TID.X ;  /* 0x0000000000047919 */ /* 0x000e220000002100 */
[----:B------:R-:W1:Y:S01]  /*0050*/  S2UR UR4, SR_CTAID.X ;  /* 0x00000000000479c3 */ /* 0x000e620000002500 */
[----:B------:R-:W1:Y:S01]  /*0060*/  LDCU UR5, c[0x0][0x360] ;  /* 0x00006c00ff0577ac */ /* 0x000e620008000800 */
[C---:B------:R-:W-:Y:S01]  /*0070*/  ISETP.GE.U32.AND P1, PT, R5.reuse, 0x8, PT ;  /* 0x000000080500780c */ /* 0x040fe20003f26070 */
[----:B------:R-:W-:Y:S01]  /*0080*/  HFMA2 R2, -RZ, RZ, 0, 0 ;  /* 0x00000000ff027431 */ /* 0x000fe200000001ff */
[----:B------:R-:W-:Y:S01]  /*0090*/  LOP3.LUT R0, R5, 0x7, RZ, 0xc0, !PT ;  /* 0x0000000705007812 */ /* 0x000fe200078ec0ff */
[----:B------:R-:W2:Y:S03]  /*00a0*/  LDCU.64 UR6, c[0x0][0x358] ;  /* 0x00006b00ff0677ac */ /* 0x000ea60008000a00 */
[----:B------:R-:W-:Y:S01]  /*00b0*/  ISETP.NE.AND P0, PT, R0, RZ, PT ;  /* 0x000000ff0000720c */ /* 0x000fe20003f05270 */
[----:B-1----:R-:W-:-:S06]  /*00c0*/  UIMAD UR4, UR4, UR5, URZ ;  /* 0x00000005040472a4 */ /* 0x002fcc000f8e02ff */
[----:B0-----:R-:W-:Y:S01]  /*00d0*/  IADD3 R3, PT, PT, R4, UR4, RZ ;  /* 0x0000000404037c10 */ /* 0x001fe2000fffe0ff */
[----:B--2---:R-:W-:Y:S06]  /*00e0*/  @!P1 BRA `(.L_x_0) ;  /* 0x0000000400fc9947 */ /* 0x004fec0003800000 */
[----:B------:R-:W0:Y:S01]  /*00f0*/  LDC R12, c[0x0][0x3a0] ;  /* 0x0000e800ff0c7b82 */ /* 0x000e220000000800 */
[----:B------:R-:W-:Y:S01]  /*0100*/  LOP3.LUT R2, R5, 0x7ffffff8, RZ, 0xc0, !PT ;  /* 0x7ffffff805027812 */ /* 0x000fe200078ec0ff */
[----:B------:R-:W1:Y:S01]  /*0110*/  LDCU UR5, c[0x0][0x398] ;  /* 0x00007300ff0577ac */ /* 0x000e620008000800 */
[-C--:B------:R-:W-:Y:S02]  /*0120*/  MOV R5, R3.reuse ;  /* 0x0000000300057202 */ /* 0x080fe40000000f00 */
[----:B------:R-:W-:Y:S02]  /*0130*/  IADD3 R27, PT, PT, -R2, RZ, RZ ;  /* 0x000000ff021b7210 */ /* 0x000fe40007ffe1ff */
[C---:B0-----:R-:W-:Y:S01]  /*0140*/  IADD3 R4, PT, PT, R12.reuse, UR4, R4 ;  /* 0x000000040c047c10 */ /* 0x041fe2000fffe004 */
[C-C-:B------:R-:W-:Y:S01]  /*0150*/  IMAD R7, R12.reuse, 0x3, R3.reuse ;  /* 0x000000030c077824 */ /* 0x140fe200078e0203 */
[CC--:B------:R-:W-:Y:S01]  /*0160*/  LEA R6, R12.reuse, R3.reuse, 0x1 ;  /* 0x000000030c067211 */ /* 0x0c0fe200078e08ff */
[C-C-:B------:R-:W-:Y:S01]  /*0170*/  IMAD R9, R12.reuse, 0x5, R3.reuse ;  /* 0x000000050c097824 */ /* 0x140fe200078e0203 */
[C---:B------:R-:W-:Y:S01]  /*0180*/  LEA R8, R12.reuse, R3, 0x2 ;  /* 0x000000030c087211 */ /* 0x040fe200078e10ff */
[----:B------:R-:W-:-:S02]  /*0190*/  IMAD R10, R12, 0x6, R3 ;  /* 0x000000060c0a7824 */ /* 0x000fc400078e0203 */
[----:B-1----:R-:W-:-:S07]  /*01a0*/  IMAD R11, R12, 0x7, R3 ;  /* 0x000000070c0b7824 */ /* 0x002fce00078e0203 */
.L_x_1:
[C---:B------:R-:W-:Y:S01]  /*01b0*/  ISETP.GE.AND P2, PT, R5.reuse, UR5, PT ;  /* 0x0000000505007c0c */ /* 0x040fe2000bf46270 */
[----:B------:R-:W0:Y:S08]  /*01c0*/  LDC.64 R16, c[0x0][0x380] ;  /* 0x0000e000ff107b82 */ /* 0x000e300000000a00 */
[----:B------:R-:W1:Y:S08]  /*01d0*/  LDC.64 R14, c[0x0][0x388] ;  /* 0x0000e200ff0e7b82 */ /* 0x000e700000000a00 */
[----:B------:R-:W2:Y:S01]  /*01e0*/  @!P2 LDC.64 R20, c[0x0][0x390] ;  /* 0x0000e400ff14ab82 */ /* 0x000ea20000000a00 */
[----:B0-----:R-:W-:-:S07]  /*01f0*/  @!P2 IMAD.WIDE R16, R5, 0x4, R16 ;  /* 0x000000040510a825 */ /* 0x001fce00078e0210 */
[----:B------:R-:W0:Y:S01]  /*0200*/  LDC R26, c[0x0][0x3a0] ;  /* 0x0000e800ff1a7b82 */ /* 0x000e220000000800 */
[----:B------:R-:W3:Y:S01]  /*0210*/  @!P2 LDG.E R16, desc[UR6][R16.64] ;  /* 0x000000061010a981 */ /* 0x000ee2000c1e1900 */
[----:B-1----:R-:W-:-:S06]  /*0220*/  @!P2 IMAD.WIDE R14, R5, 0x4, R14 ;  /* 0x00000004050ea825 */ /* 0x002fcc00078e020e */
[----:B------:R-:W1:Y:S01]  /*0230*/  LDC.64 R18, c[0x0][0x380] ;  /* 0x0000e000ff127b82 */ /* 0x000e620000000a00 */
[----:B------:R-:W3:Y:S01]  /*0240*/  @!P2 LDG.E R15, desc[UR6][R14.64] ;  /* 0x000000060e0fa981 */ /* 0x000ee2000c1e1900 */
[----:B--2---:R-:W-:-:S06]  /*0250*/  @!P2 IMAD.WIDE R20, R5, 0x4, R20 ;  /* 0x000000040514a825 */ /* 0x004fcc00078e0214 */
[----:B------:R-:W2:Y:S01]  /*0260*/  LDC.64 R12, c[0x0][0x388] ;  /* 0x0000e200ff0c7b82 */ /* 0x000ea20000000a00 */
[----:B------:R-:W3:Y:S01]  /*0270*/  @!P2 LDG.E R29, desc[UR6][R20.64] ;  /* 0x00000006141da981 */ /* 0x000ee2000c1e1900 */
[----:B0-----:R-:W-:-:S04]  /*0280*/  IADD3 R23, PT, PT, R5, R26, RZ ;  /* 0x0000001a05177210 */ /* 0x001fc80007ffe0ff */
[----:B------:R-:W-:-:S13]  /*0290*/  ISETP.GE.AND P1, PT, R23, UR5, PT ;  /* 0x0000000517007c0c */ /* 0x000fda000bf26270 */
[----:B------:R-:W0:Y:S01]  /*02a0*/  @!P1 LDC.64 R24, c[0x0][0x390] ;  /* 0x0000e400ff189b82 */ /* 0x000e220000000a00 */
[----:B-1----:R-:W-:-:S04]  /*02b0*/  @!P1 IMAD.WIDE R18, R4, 0x4, R18 ;  /* 0x0000000404129825 */ /* 0x002fc800078e0212 */
[----:B--2---:R-:W-:-:S04]  /*02c0*/  @!P1 IMAD.WIDE R12, R4, 0x4, R12 ;  /* 0x00000004040c9825 */ /* 0x004fc800078e020c */
[----:B0-----:R-:W-:-:S04]  /*02d0*/  @!P1 IMAD.WIDE R24, R4, 0x4, R24 ;  /* 0x0000000404189825 */ /* 0x001fc800078e0218 */
[----:B---3--:R-:W-:Y:S02]  /*02e0*/  @!P2 FFMA R28, R16, R15, R29 ;  /* 0x0000000f101ca223 */ /* 0x008fe4000000001d */
[----:B------:R-:W0:Y:S03]  /*02f0*/  LDC.64 R16, c[0x0][0x380] ;  /* 0x0000e000ff107b82 */ /* 0x000e260000000a00 */
[----:B------:R1:W-:Y:S04]  /*0300*/  @!P2 STG.E desc[UR6][R20.64], R28 ;  /* 0x0000001c1400a986 */ /* 0x0003e8000c101906 */
[----:B------:R-:W2:Y:S01]  /*0310*/  @!P1 LDG.E R18, desc[UR6][R18.64] ;  /* 0x0000000612129981 */ /* 0x000ea2000c1e1900 */
[----:B------:R-:W3:Y:S03]  /*0320*/  LDC.64 R14, c[0x0][0x388] ;  /* 0x0000e200ff0e7b82 */ /* 0x000ee60000000a00 */
[----:B------:R-:W2:Y:S01]  /*0330*/  @!P1 LDG.E R13, desc[UR6][R12.64] ;  /* 0x000000060c0d9981 */ /* 0x000ea2000c1e1900 */
[----:B------:R-:W-:-:S04]  /*0340*/  IADD3 R29, PT, PT, R23, R26, RZ ;  /* 0x0000001a171d7210 */ /* 0x000fc80007ffe0ff */
[----:B-1----:R-:W1:Y:S01]  /*0350*/  LDC.64 R20, c[0x0][0x380] ;  /* 0x0000e000ff147b82 */ /* 0x002e620000000a00 */
[----:B------:R-:W2:Y:S01]  /*0360*/  @!P1 LDG.E R19, desc[UR6][R24.64] ;  /* 0x0000000618139981 */ /* 0x000ea2000c1e1900 */
[----:B------:R-:W-:-:S13]  /*0370*/  ISETP.GE.AND P2, PT, R29, UR5, PT ;  /* 0x000000051d007c0c */ /* 0x000fda000bf46270 */
[----:B------:R-:W4:Y:S01]  /*0380*/  @!P2 LDC.64 R22, c[0x0][0x390] ;  /* 0x0000e400ff16ab82 */ /* 0x000f220000000a00 */
[----:B0-----:R-:W-:-:S04]  /*0390*/  @!P2 IMAD.WIDE R16, R6, 0x4, R16 ;  /* 0x000000040610a825 */ /* 0x001fc800078e0210 */
[----:B---3--:R-:W-:-:S04]  /*03a0*/  @!P2 IMAD.WIDE R14, R6, 0x4, R14 ;  /* 0x00000004060ea825 */ /* 0x008fc800078e020e */
[----:B----4-:R-:W-:-:S04]  /*03b0*/  @!P2 IMAD.WIDE R22, R6, 0x4, R22 ;  /* 0x000000040616a825 */ /* 0x010fc800078e0216 */
[----:B--2---:R-:W-:Y:S01]  /*03c0*/  @!P1 FFMA R28, R18, R13, R19 ;  /* 0x0000000d121c9223 */ /* 0x004fe20000000013 */
[----:B------:R-:W-:Y:S01]  /*03d0*/  IADD3 R29, PT, PT, R29, R26, RZ ;  /* 0x0000001a1d1d7210 */ /* 0x000fe20007ffe0ff */
[----:B------:R-:W0:Y:S03]  /*03e0*/  LDC.64 R12, c[0x0][0x388] ;  /* 0x0000e200ff0c7b82 */ /* 0x000e260000000a00 */
[----:B------:R2:W-:Y:S04]  /*03f0*/  @!P1 STG.E desc[UR6][R24.64], R28 ;  /* 0x0000001c18009986 */ /* 0x0005e8000c101906 */
[----:B------:R-:W2:Y:S04]  /*0400*/  @!P2 LDG.E R16, desc[UR6][R16.64] ;  /* 0x000000061010a981 */ /* 0x000ea8000c1e1900 */
[----:B------:R-:W2:Y:S04]  /*0410*/  @!P2 LDG.E R15, desc[UR6][R14.64] ;  /* 0x000000060e0fa981 */ /* 0x000ea8000c1e1900 */
[----:B------:R-:W2:Y:S01]  /*0420*/  @!P2 LDG.E R17, desc[UR6][R22.64] ;  /* 0x000000061611a981 */ /* 0x000ea2000c1e1900 */
[----:B------:R-:W-:-:S13]  /*0430*/  ISETP.GE.AND P1, PT, R29, UR5, PT ;  /* 0x000000051d007c0c */ /* 0x000fda000bf26270 */
[----:B------:R-:W3:Y:S01]  /*0440*/  @!P1 LDC.64 R18, c[0x0][0x390] ;  /* 0x0000e400ff129b82 */ /* 0x000ee20000000a00 */
[----:B-1----:R-:W-:-:S04]  /*0450*/  @!P1 IMAD.WIDE R20, R7, 0x4, R20 ;  /* 0x0000000407149825 */ /* 0x002fc800078e0214 */
[----:B0-----:R-:W-:-:S04]  /*0460*/  @!P1 IMAD.WIDE R12, R7, 0x4, R12 ;  /* 0x00000004070c9825 */ /* 0x001fc800078e020c */
[----:B---3--:R-:W-:-:S04]  /*0470*/  @!P1 IMAD.WIDE R18, R7, 0x4, R18 ;  /* 0x0000000407129825 */ /* 0x008fc800078e0212 */
[----:B--2---:R-:W-:Y:S01]  /*0480*/  @!P2 FFMA R28, R16, R15, R17 ;  /* 0x0000000f101ca223 */ /* 0x004fe20000000011 */
[----:B------:R-:W-:Y:S01]  /*0490*/  IADD3 R29, PT, PT, R29, R26, RZ ;  /* 0x0000001a1d1d7210 */ /* 0x000fe20007ffe0ff */
[----:B------:R-:W0:Y:S03]  /*04a0*/  LDC.64 R16, c[0x0][0x380] ;  /* 0x0000e000ff107b82 */ /* 0x000e260000000a00 */
[----:B------:R1:W-:Y:S04]  /*04b0*/  @!P2 STG.E desc[UR6][R22.64], R28 ;  /* 0x0000001c1600a986 */ /* 0x0003e8000c101906 */
[----:B------:R-:W2:Y:S01]  /*04c0*/  @!P1 LDG.E R20, desc[UR6][R20.64] ;  /* 0x0000000614149981 */ /* 0x000ea2000c1e1900 */
[----:B------:R-:W3:Y:S03]  /*04d0*/  LDC.64 R14, c[0x0][0x388] ;  /* 0x0000e200ff0e7b82 */ /* 0x000ee60000000a00 */
[----:B------:R-:W2:Y:S05]  /*04e0*/  @!P1 LDG.E R13, desc[UR6][R12.64] ;  /* 0x000000060c0d9981 */ /* 0x000eaa000c1e1900 */
        /* <DEDUP_REMOVED lines=23> */
[----:B------:R-:W1:Y:S01]  /*0660*/  @!P1 LDG.E R22, desc[UR6][R22.64] ;  /* 0x0000000616169981 */ /* 0x000e62000c1e1900 */
[----:B------:R-:W2:Y:S03]  /*0670*/  LDC.64 R16, c[0x0][0x388] ;  /* 0x0000e200ff107b82 */ /* 0x000ea60000000a00 */
[----:B------:R-:W1:Y:S04]  /*0680*/  @!P1 LDG.E R21, desc[UR6][R20.64] ;  /* 0x0000000614159981 */ /* 0x000e68000c1e1900 */
[----:B------:R-:W1:Y:S01]  /*0690*/  @!P1 LDG.E R23, desc[UR6][R12.64] ;  /* 0x000000060c179981 */ /* 0x000e62000c1e1900 */
[----:B------:R-:W-:-:S13]  /*06a0*/  ISETP.GE.AND P2, PT, R29, UR5, PT ;  /* 0x000000051d007c0c */ /* 0x000fda000bf46270 */
[----:B------:R-:W3:Y:S01]  /*06b0*/  @!P2 LDC.64 R18, c[0x0][0x390] ;  /* 0x0000e400ff12ab82 */ /* 0x000ee20000000a00 */
[----:B0-----:R-:W-:-:S04]  /*06c0*/  @!P2 IMAD.WIDE R14, R10, 0x4, R14 ;  /* 0x000000040a0ea825 */ /* 0x001fc800078e020e */
[----:B--2---:R-:W-:-:S04]  /*06d0*/  @!P2 IMAD.WIDE R16, R10, 0x4, R16 ;  /* 0x000000040a10a825 */ /* 0x004fc800078e0210 */
[----:B---3--:R-:W-:-:S04]  /*06e0*/  @!P2 IMAD.WIDE R18, R10, 0x4, R18 ;  /* 0x000000040a12a825 */ /* 0x008fc800078e0212 */
[----:B-1----:R-:W-:Y:S01]  /*06f0*/  @!P1 FFMA R28, R22, R21, R23 ;  /* 0x00000015161c9223 */ /* 0x002fe20000000017 */
[----:B------:R-:W-:Y:S01]  /*0700*/  IADD3 R29, PT, PT, R29, R26, RZ ;  /* 0x0000001a1d1d7210 */ /* 0x000fe20007ffe0ff */
[----:B------:R-:W0:Y:S03]  /*0710*/  LDC.64 R20, c[0x0][0x380] ;  /* 0x0000e000ff147b82 */ /* 0x000e260000000a00 */
[----:B------:R1:W-:Y:S04]  /*0720*/  @!P1 STG.E desc[UR6][R12.64], R28 ;  /* 0x0000001c0c009986 */ /* 0x0003e8000c101906 */
[----:B------:R-:W2:Y:S01]  /*0730*/  @!P2 LDG.E R14, desc[UR6][R14.64] ;  /* 0x000000060e0ea981 */ /* 0x000ea2000c1e1900 */
[----:B------:R-:W3:Y:S03]  /*0740*/  LDC.64 R22, c[0x0][0x388] ;  /* 0x0000e200ff167b82 */ /* 0x000ee60000000a00 */
[----:B------:R-:W2:Y:S04]  /*0750*/  @!P2 LDG.E R17, desc[UR6][R16.64] ;  /* 0x000000061011a981 */ /* 0x000ea8000c1e1900 */
[----:B------:R-:W2:Y:S01]  /*0760*/  @!P2 LDG.E R15, desc[UR6][R18.64] ;  /* 0x00000006120fa981 */ /* 0x000ea2000c1e1900 */
[----:B------:R-:W-:-:S13]  /*0770*/  ISETP.GE.AND P1, PT, R29, UR5, PT ;  /* 0x000000051d007c0c */ /* 0x000fda000bf26270 */
[----:B------:R-:W4:Y:S01]  /*0780*/  @!P1 LDC.64 R24, c[0x0][0x390] ;  /* 0x0000e400ff189b82 */ /* 0x000f220000000a00 */
[----:B0-----:R-:W-:-:S04]  /*0790*/  @!P1 IMAD.WIDE R20, R11, 0x4, R20 ;  /* 0x000000040b149825 */ /* 0x001fc800078e0214 */
[----:B---3--:R-:W-:-:S04]  /*07a0*/  @!P1 IMAD.WIDE R22, R11, 0x4, R22 ;  /* 0x000000040b169825 */ /* 0x008fc800078e0216 */
[----:B----4-:R-:W-:-:S04]  /*07b0*/  @!P1 IMAD.WIDE R24, R11, 0x4, R24 ;  /* 0x000000040b189825 */ /* 0x010fc800078e0218 */
[----:B--2---:R-:W-:-:S05]  /*07c0*/  @!P2 FFMA R29, R14, R17, R15 ;  /* 0x000000110e1da223 */ /* 0x004fca000000000f */
[----:B------:R0:W-:Y:S04]  /*07d0*/  @!P2 STG.E desc[UR6][R18.64], R29 ;  /* 0x0000001d1200a986 */ /* 0x0001e8000c101906 */
[----:B------:R-:W2:Y:S04]  /*07e0*/  @!P1 LDG.E R20, desc[UR6][R20.64] ;  /* 0x0000000614149981 */ /* 0x000ea8000c1e1900 */
[----:B------:R-:W2:Y:S04]  /*07f0*/  @!P1 LDG.E R23, desc[UR6][R22.64] ;  /* 0x0000000616179981 */ /* 0x000ea8000c1e1900 */
[----:B-1----:R-:W2:Y:S01]  /*0800*/  @!P1 LDG.E R13, desc[UR6][R24.64] ;  /* 0x00000006180d9981 */ /* 0x002ea2000c1e1900 */
[----:B------:R-:W-:-:S02]  /*0810*/  IADD3 R27, PT, PT, R27, 0x8, RZ ;  /* 0x000000081b1b7810 */ /* 0x000fc40007ffe0ff */
[C---:B------:R-:W-:Y:S02]  /*0820*/  LEA R5, R26.reuse, R5, 0x3 ;  /* 0x000000051a057211 */ /* 0x040fe400078e18ff */
[C---:B------:R-:W-:Y:S02]  /*0830*/  LEA R4, R26.reuse, R4, 0x3 ;  /* 0x000000041a047211 */ /* 0x040fe400078e18ff */
[C---:B------:R-:W-:Y:S02]  /*0840*/  LEA R6, R26.reuse, R6, 0x3 ;  /* 0x000000061a067211 */ /* 0x040fe400078e18ff */
[C---:B------:R-:W-:Y:S02]  /*0850*/  LEA R7, R26.reuse, R7, 0x3 ;  /* 0x000000071a077211 */ /* 0x040fe400078e18ff */
[C---:B------:R-:W-:Y:S02]  /*0860*/  LEA R8, R26.reuse, R8, 0x3 ;  /* 0x000000081a087211 */ /* 0x040fe400078e18ff */
[----:B------:R-:W-:-:S02]  /*0870*/  LEA R9, R26, R9, 0x3 ;  /* 0x000000091a097211 */ /* 0x000fc400078e18ff */
[C---:B------:R-:W-:Y:S02]  /*0880*/  LEA R10, R26.reuse, R10, 0x3 ;  /* 0x0000000a1a0a7211 */ /* 0x040fe400078e18ff */
[----:B------:R-:W-:Y:S01]  /*0890*/  LEA R11, R26, R11, 0x3 ;  /* 0x0000000b1a0b7211 */ /* 0x000fe200078e18ff */
[----:B--2---:R-:W-:-:S05]  /*08a0*/  @!P1 FFMA R13, R20, R23, R13 ;  /* 0x00000017140d9223 */ /* 0x004fca000000000d */
[----:B------:R0:W-:Y:S01]  /*08b0*/  @!P1 STG.E desc[UR6][R24.64], R13 ;  /* 0x0000000d18009986 */ /* 0x0001e2000c101906 */
[----:B------:R-:W-:-:S13]  /*08c0*/  ISETP.NE.AND P1, PT, R27, RZ, PT ;  /* 0x000000ff1b00720c */ /* 0x000fda0003f25270 */
[----:B0-----:R-:W-:Y:S05]  /*08d0*/  @P1 BRA `(.L_x_1) ;  /* 0xfffffff800341947 */ /* 0x001fea000383ffff */
.L_x_0:
[----:B------:R-:W-:Y:S05]  /*08e0*/  @!P0 EXIT ;  /* 0x000000000000894d */ /* 0x000fea0003800000 */
[----:B------:R-:W0:Y:S01]  /*08f0*/  LDC R4, c[0x0][0x39c] ;  /* 0x0000e700ff047b82 */ /* 0x000e220000000800 */
[----:B------:R-:W-:Y:S02]  /*0900*/  ISETP.GE.U32.AND P1, PT, R0, 0x4, PT ;  /* 0x000000040000780c */ /* 0x000fe40003f26070 */
[----:B0-----:R-:W-:-:S04]  /*0910*/  LOP3.LUT R5, R4, 0x3, RZ, 0xc0, !PT ;  /* 0x0000000304057812 */ /* 0x001fc800078ec0ff */
[----:B------:R-:W-:-:S07]  /*0920*/  ISETP.NE.AND P0, PT, R5, RZ, PT ;  /* 0x000000ff0500720c */ /* 0x000fce0003f05270 */
[----:B------:R-:W-:Y:S06]  /*0930*/  @!P1 BRA `(.L_x_2) ;  /* 0x0000000000dc9947 */ /* 0x000fec0003800000 */
[----:B------:R-:W0:Y:S01]  /*0940*/  LDCU UR4, c[0x0][0x3a0] ;  /* 0x00007400ff0477ac */ /* 0x000e220008000800 */
[----:B------:R-:W1:Y:S01]  /*0950*/  LDC.64 R10, c[0x0][0x380] ;  /* 0x0000e000ff0a7b82 */ /* 0x000e620000000a00 */
[----:B------:R-:W2:Y:S07]  /*0960*/  LDCU UR5, c[0x0][0x398] ;  /* 0x00007300ff0577ac */ /* 0x000eae0008000800 */
[----:B------:R-:W3:Y:S08]  /*0970*/  LDC.64 R12, c[0x0][0x388] ;  /* 0x0000e200ff0c7b82 */ /* 0x000ef00000000a00 */
[----:B------:R-:W4:Y:S01]  /*0980*/  LDC.64 R14, c[0x0][0x380] ;  /* 0x0000e000ff0e7b82 */ /* 0x000f220000000a00 */
[----:B0-----:R-:W-:-:S05]  /*0990*/  IMAD R9, R2, UR4, R3 ;  /* 0x0000000402097c24 */ /* 0x001fca000f8e0203 */
[C---:B--2---:R-:W-:Y:S02]  /*09a0*/  ISETP.GE.AND P2, PT, R9.reuse, UR5, PT ;  /* 0x0000000509007c0c */ /* 0x044fe4000bf46270 */
[----:B------:R-:W0:Y:S11]  /*09b0*/  LDC.64 R16, c[0x0][0x388] ;  /* 0x0000e200ff107b82 */ /* 0x000e360000000a00 */
[----:B------:R-:W2:Y:S01]  /*09c0*/  @!P2 LDC.64 R6, c[0x0][0x390] ;  /* 0x0000e400ff06ab82 */ /* 0x000ea20000000a00 */
[----:B-1----:R-:W-:-:S04]  /*09d0*/  @!P2 IMAD.WIDE R10, R9, 0x4, R10 ;  /* 0x00000004090aa825 */ /* 0x002fc800078e020a */
[C---:B---3--:R-:W-:Y:S02]  /*09e0*/  @!P2 IMAD.WIDE R12, R9.reuse, 0x4, R12 ;  /* 0x00000004090ca825 */ /* 0x048fe400078e020c */
[----:B------:R-:W3:Y:S04]  /*09f0*/  @!P2 LDG.E R10, desc[UR6][R10.64] ;  /* 0x000000060a0aa981 */ /* 0x000ee8000c1e1900 */
[----:B------:R-:W3:Y:S01]  /*0a00*/  @!P2 LDG.E R13, desc[UR6][R12.64] ;  /* 0x000000060c0da981 */ /* 0x000ee2000c1e1900 */
[----:B--2---:R-:W-:-:S05]  /*0a10*/  @!P2 IMAD.WIDE R6, R9, 0x4, R6 ;  /* 0x000000040906a825 */ /* 0x004fca00078e0206 */
[----:B------:R-:W3:Y:S01]  /*0a20*/  @!P2 LDG.E R19, desc[UR6][R6.64] ;  /* 0x000000060613a981 */ /* 0x000ee2000c1e1900 */
[----:B------:R-:W-:-:S04]  /*0a30*/  IADD3 R25, PT, PT, R9, UR4, RZ ;  /* 0x0000000409197c10 */ /* 0x000fc8000fffe0ff */
[----:B------:R-:W-:-:S13]  /*0a40*/  ISETP.GE.AND P1, PT, R25, UR5, PT ;  /* 0x0000000519007c0c */ /* 0x000fda000bf26270 */
[----:B------:R-:W1:Y:S01]  /*0a50*/  @!P1 LDC.64 R8, c[0x0][0x390] ;  /* 0x0000e400ff089b82 */ /* 0x000e620000000a00 */
[----:B----4-:R-:W-:-:S04]  /*0a60*/  @!P1 IMAD.WIDE R14, R25, 0x4, R14 ;  /* 0x00000004190e9825 */ /* 0x010fc800078e020e */
[----:B0-----:R-:W-:-:S04]  /*0a70*/  @!P1 IMAD.WIDE R16, R25, 0x4, R16 ;  /* 0x0000000419109825 */ /* 0x001fc800078e0210 */
[----:B-1----:R-:W-:-:S04]  /*0a80*/  @!P1 IMAD.WIDE R8, R25, 0x4, R8 ;  /* 0x0000000419089825 */ /* 0x002fc800078e0208 */
[----:B---3--:R-:W-:Y:S01]  /*0a90*/  @!P2 FFMA R21, R10, R13, R19 ;  /* 0x0000000d0a15a223 */ /* 0x008fe20000000013 */
[----:B------:R-:W-:Y:S01]  /*0aa0*/  IADD3 R25, PT, PT, R25, UR4, RZ ;  /* 0x0000000419197c10 */ /* 0x000fe2000fffe0ff */
[----:B------:R-:W0:Y:S03]  /*0ab0*/  LDC.64 R12, c[0x0][0x380] ;  /* 0x0000e000ff0c7b82 */ /* 0x000e260000000a00 */
[----:B------:R1:W-:Y:S04]  /*0ac0*/  @!P2 STG.E desc[UR6][R6.64], R21 ;  /* 0x000000150600a986 */ /* 0x0003e8000c101906 */
[----:B------:R-:W2:Y:S01]  /*0ad0*/  @!P1 LDG.E R14, desc[UR6][R14.64] ;  /* 0x000000060e0e9981 */ /* 0x000ea2000c1e1900 */
[----:B------:R-:W3:Y:S03]  /*0ae0*/  LDC.64 R18, c[0x0][0x388] ;  /* 0x0000e200ff127b82 */ /* 0x000ee60000000a00 */
[----:B------:R-:W2:Y:S04]  /*0af0*/  @!P1 LDG.E R17, desc[UR6][R16.64] ;  /* 0x0000000610119981 */ /* 0x000ea8000c1e1900 */
[----:B------:R-:W2:Y:S01]  /*0b00*/  @!P1 LDG.E R23, desc[UR6][R8.64] ;  /* 0x0000000608179981 */ /* 0x000ea2000c1e1900 */
[----:B------:R-:W-:-:S13]  /*0b10*/  ISETP.GE.AND P2, PT, R25, UR5, PT ;  /* 0x0000000519007c0c */ /* 0x000fda000bf46270 */
[----:B------:R-:W1:Y:S01]  /*0b20*/  @!P2 LDC.64 R10, c[0x0][0x390] ;  /* 0x0000e400ff0aab82 */ /* 0x000e620000000a00 */
[----:B0-----:R-:W-:-:S04]  /*0b30*/  @!P2 IMAD.WIDE R12, R25, 0x4, R12 ;  /* 0x00000004190ca825 */ /* 0x001fc800078e020c */
[----:B---3--:R-:W-:-:S04]  /*0b40*/  @!P2 IMAD.WIDE R18, R25, 0x4, R18 ;  /* 0x000000041912a825 */ /* 0x008fc800078e0212 */
[----:B-1----:R-:W-:-:S04]  /*0b50*/  @!P2 IMAD.WIDE R6, R25, 0x4, R10 ;  /* 0x000000041906a825 */ /* 0x002fc800078e020a */
[----:B--2---:R-:W-:Y:S01]  /*0b60*/  @!P1 FFMA R23, R14, R17, R23 ;  /* 0x000000110e179223 */ /* 0x004fe20000000017 */
[----:B------:R-:W-:Y:S01]  /*0b70*/  IADD3 R25, PT, PT, R25, UR4, RZ ;  /* 0x0000000419197c10 */ /* 0x000fe2000fffe0ff */
[----:B------:R-:W0:Y:S03]  /*0b80*/  LDC.64 R14, c[0x0][0x380] ;  /* 0x0000e000ff0e7b82 */ /* 0x000e260000000a00 */
[----:B------:R1:W-:Y:S04]  /*0b90*/  @!P1 STG.E desc[UR6][R8.64], R23 ;  /* 0x0000001708009986 */ /* 0x0003e8000c101906 */
[----:B------:R-:W2:Y:S01]  /*0ba0*/  @!P2 LDG.E R12, desc[UR6][R12.64] ;  /* 0x000000060c0ca981 */ /* 0x000ea2000c1e1900 */
[----:B------:R-:W1:Y:S03]  /*0bb0*/  LDC.64 R16, c[0x0][0x388] ;  /* 0x0000e200ff107b82 */ /* 0x000e660000000a00 */
[----:B------:R-:W2:Y:S04]  /*0bc0*/  @!P2 LDG.E R19, desc[UR6][R18.64] ;  /* 0x000000061213a981 */ /* 0x000ea8000c1e1900 */
[----:B------:R-:W2:Y:S01]  /*0bd0*/  @!P2 LDG.E R21, desc[UR6][R6.64] ;  /* 0x000000060615a981 */ /* 0x000ea2000c1e1900 */
[----:B------:R-:W-:-:S13]  /*0be0*/  ISETP.GE.AND P1, PT, R25, UR5, PT ;  /* 0x0000000519007c0c */ /* 0x000fda000bf26270 */
[----:B------:R-:W3:Y:S01]  /*0bf0*/  @!P1 LDC.64 R10, c[0x0][0x390] ;  /* 0x0000e400ff0a9b82 */ /* 0x000ee20000000a00 */
[----:B0-----:R-:W-:-:S04]  /*0c00*/  @!P1 IMAD.WIDE R14, R25, 0x4, R14 ;  /* 0x00000004190e9825 */ /* 0x001fc800078e020e */
[----:B-1----:R-:W-:-:S04]  /*0c10*/  @!P1 IMAD.WIDE R8, R25, 0x4, R16 ;  /* 0x0000000419089825 */ /* 0x002fc800078e0210 */
[----:B---3--:R-:W-:-:S04]  /*0c20*/  @!P1 IMAD.WIDE R10, R25, 0x4, R10 ;  /* 0x00000004190a9825 */ /* 0x008fc800078e020a */
[----:B--2---:R-:W-:-:S05]  /*0c30*/  @!P2 FFMA R21, R12, R19, R21 ;  /* 0x000000130c15a223 */ /* 0x004fca0000000015 */
[----:B------:R0:W-:Y:S04]  /*0c40*/  @!P2 STG.E desc[UR6][R6.64], R21 ;  /* 0x000000150600a986 */ /* 0x0001e8000c101906 */
[----:B------:R-:W2:Y:S04]  /*0c50*/  @!P1 LDG.E R14, desc[UR6][R14.64] ;  /* 0x000000060e0e9981 */ /* 0x000ea8000c1e1900 */
[----:B------:R-:W2:Y:S04]  /*0c60*/  @!P1 LDG.E R9, desc[UR6][R8.64] ;  /* 0x0000000608099981 */ /* 0x000ea8000c1e1900 */
[----:B------:R-:W2:Y:S01]  /*0c70*/  @!P1 LDG.E R13, desc[UR6][R10.64] ;  /* 0x000000060a0d9981 */ /* 0x000ea2000c1e1900 */
[----:B------:R-:W-:Y:S01]  /*0c80*/  IADD3 R2, PT, PT, R2, 0x4, RZ ;  /* 0x0000000402027810 */ /* 0x000fe20007ffe0ff */
[----:B--2---:R-:W-:-:S05]  /*0c90*/  @!P1 FFMA R13, R14, R9, R13 ;  /* 0x000000090e0d9223 */ /* 0x004fca000000000d */
[----:B------:R0:W-:Y:S02]  /*0ca0*/  @!P1 STG.E desc[UR6][R10.64], R13 ;  /* 0x0000000d0a009986 */ /* 0x0001e4000c101906 */
.L_x_2:
[----:B------:R-:W-:Y:S05]  /*0cb0*/  @!P0 EXIT ;  /* 0x000000000000894d */ /* 0x000fea0003800000 */
[----:B------:R-:W-:Y:S02]  /*0cc0*/  ISETP.NE.AND P1, PT, R5, 0x1, PT ;  /* 0x000000010500780c */ /* 0x000fe40003f25270 */
[----:B------:R-:W-:-:S04]  /*0cd0*/  LOP3.LUT R4, R4, 0x1, RZ, 0xc0, !PT ;  /* 0x0000000104047812 */ /* 0x000fc800078ec0ff */
[----:B------:R-:W-:-:S07]  /*0ce0*/  ISETP.NE.U32.AND P0, PT, R4, 0x1, PT ;  /* 0x000000010400780c */ /* 0x000fce0003f05070 */
[----:B------:R-:W-:Y:S06]  /*0cf0*/  @!P1 BRA `(.L_x_3) ;  /* 0x0000000000749947 */ /* 0x000fec0003800000 */
[----:B------:R-:W1:Y:S01]  /*0d00*/  LDCU UR4, c[0x0][0x3a0] ;  /* 0x00007400ff0477ac */ /* 0x000e620008000800 */
[----:B0-----:R-:W0:Y:S01]  /*0d10*/  LDC.64 R6, c[0x0][0x380] ;  /* 0x0000e000ff067b82 */ /* 0x001e220000000a00 */
[----:B------:R-:W2:Y:S07]  /*0d20*/  LDCU UR5, c[0x0][0x398] ;  /* 0x00007300ff0577ac */ /* 0x000eae0008000800 */
[----:B------:R-:W3:Y:S08]  /*0d30*/  LDC.64 R8, c[0x0][0x388] ;  /* 0x0000e200ff087b82 */ /* 0x000ef00000000a00 */
[----:B------:R-:W4:Y:S01]  /*0d40*/  LDC.64 R10, c[0x0][0x380] ;  /* 0x0000e000ff0a7b82 */ /* 0x000f220000000a00 */
[----:B-1----:R-:W-:-:S05]  /*0d50*/  IMAD R19, R2, UR4, R3 ;  /* 0x0000000402137c24 */ /* 0x002fca000f8e0203 */
[C---:B--2---:R-:W-:Y:S02]  /*0d60*/  ISETP.GE.AND P1, PT, R19.reuse, UR5, PT ;  /* 0x0000000513007c0c */ /* 0x044fe4000bf26270 */
[----:B------:R-:W1:Y:S11]  /*0d70*/  LDC.64 R12, c[0x0][0x388] ;  /* 0x0000e200ff0c7b82 */ /* 0x000e760000000a00 */
[----:B------:R-:W2:Y:S01]  /*0d80*/  @!P1 LDC.64 R4, c[0x0][0x390] ;  /* 0x0000e400ff049b82 */ /* 0x000ea20000000a00 */
[----:B0-----:R-:W-:-:S04]  /*0d90*/  @!P1 IMAD.WIDE R6, R19, 0x4, R6 ;  /* 0x0000000413069825 */ /* 0x001fc800078e0206 */
[C---:B---3--:R-:W-:Y:S02]  /*0da0*/  @!P1 IMAD.WIDE R8, R19.reuse, 0x4, R8 ;  /* 0x0000000413089825 */ /* 0x048fe400078e0208 */
[----:B------:R-:W3:Y:S04]  /*0db0*/  @!P1 LDG.E R6, desc[UR6][R6.64] ;  /* 0x0000000606069981 */ /* 0x000ee8000c1e1900 */
[----:B------:R-:W3:Y:S01]  /*0dc0*/  @!P1 LDG.E R9, desc[UR6][R8.64] ;  /* 0x0000000608099981 */ /* 0x000ee2000c1e1900 */
[----:B--2---:R-:W-:-:S05]  /*0dd0*/  @!P1 IMAD.WIDE R4, R19, 0x4, R4 ;  /* 0x0000000413049825 */ /* 0x004fca00078e0204 */
[----:B------:R-:W3:Y:S01]  /*0de0*/  @!P1 LDG.E R17, desc[UR6][R4.64] ;  /* 0x0000000604119981 */ /* 0x000ee2000c1e1900 */
[----:B------:R-:W-:-:S04]  /*0df0*/  IADD3 R19, PT, PT, R19, UR4, RZ ;  /* 0x0000000413137c10 */ /* 0x000fc8000fffe0ff */
[----:B------:R-:W-:-:S13]  /*0e00*/  ISETP.GE.AND P2, PT, R19, UR5, PT ;  /* 0x0000000513007c0c */ /* 0x000fda000bf46270 */
[----:B------:R-:W0:Y:S01]  /*0e10*/  @!P2 LDC.64 R14, c[0x0][0x390] ;  /* 0x0000e400ff0eab82 */ /* 0x000e220000000a00 */
[----:B----4-:R-:W-:-:S04]  /*0e20*/  @!P2 IMAD.WIDE R10, R19, 0x4, R10 ;  /* 0x00000004130aa825 */ /* 0x010fc800078e020a */
[----:B-1----:R-:W-:-:S04]  /*0e30*/  @!P2 IMAD.WIDE R12, R19, 0x4, R12 ;  /* 0x00000004130ca825 */ /* 0x002fc800078e020c */
[----:B---3--:R-:W-:Y:S01]  /*0e40*/  @!P1 FFMA R17, R6, R9, R17 ;  /* 0x0000000906119223 */ /* 0x008fe20000000011 */
[----:B0-----:R-:W-:-:S04]  /*0e50*/  @!P2 IMAD.WIDE R6, R19, 0x4, R14 ;  /* 0x000000041306a825 */ /* 0x001fc800078e020e */
[----:B------:R1:W-:Y:S04]  /*0e60*/  @!P1 STG.E desc[UR6][R4.64], R17 ;  /* 0x0000001104009986 */ /* 0x0003e8000c101906 */
[----:B------:R-:W2:Y:S04]  /*0e70*/  @!P2 LDG.E R10, desc[UR6][R10.64] ;  /* 0x000000060a0aa981 */ /* 0x000ea8000c1e1900 */
[----:B------:R-:W2:Y:S04]  /*0e80*/  @!P2 LDG.E R13, desc[UR6][R12.64] ;  /* 0x000000060c0da981 */ /* 0x000ea8000c1e1900 */
[----:B------:R-:W2:Y:S01]  /*0e90*/  @!P2 LDG.E R9, desc[UR6][R6.64] ;  /* 0x000000060609a981 */ /* 0x000ea2000c1e1900 */
[----:B------:R-:W-:Y:S01]  /*0ea0*/  IADD3 R2, PT, PT, R2, 0x2, RZ ;  /* 0x0000000202027810 */ /* 0x000fe20007ffe0ff */
[----:B--2---:R-:W-:-:S05]  /*0eb0*/  @!P2 FFMA R9, R10, R13, R9 ;  /* 0x0000000d0a09a223 */ /* 0x004fca0000000009 */
[----:B------:R1:W-:Y:S02]  /*0ec0*/  @!P2 STG.E desc[UR6][R6.64], R9 ;  /* 0x000000090600a986 */ /* 0x0003e4000c101906 */
.L_x_3:
[----:B------:R-:W-:Y:S05]  /*0ed0*/  @P0 EXIT ;  /* 0x000000000000094d */ /* 0x000fea0003800000 */
[----:B------:R-:W1:Y:S01]  /*0ee0*/  LDCU UR4, c[0x0][0x3a0] ;  /* 0x00007400ff0477ac */ /* 0x000e620008000800 */
[----:B------:R-:W2:Y:S01]  /*0ef0*/  LDCU UR5, c[0x0][0x398] ;  /* 0x00007300ff0577ac */ /* 0x000ea20008000800 */
[----:B-1----:R-:W-:-:S05]  /*0f00*/  IMAD R9, R2, UR4, R3 ;  /* 0x0000000402097c24 */ /* 0x002fca000f8e0203 */
[----:B--2---:R-:W-:-:S13]  /*0f10*/  ISETP.GE.AND P0, PT, R9, UR5, PT ;  /* 0x0000000509007c0c */ /* 0x004fda000bf06270 */
[----:B------:R-:W-:Y:S05]  /*0f20*/  @P0 EXIT ;  /* 0x000000000000094d */ /* 0x000fea0003800000 */
[----:B------:R-:W1:Y:S08]  /*0f30*/  LDC.64 R2, c[0x0][0x380] ;  /* 0x0000e000ff027b82 */ /* 0x000e700000000a00 */
[----:B------:R-:W2:Y:S08]  /*0f40*/  LDC.64 R4, c[0x0][0x388] ;  /* 0x0000e200ff047b82 */ /* 0x000eb00000000a00 */
[----:B0-----:R-:W0:Y:S01]  /*0f50*/  LDC.64 R6, c[0x0][0x390] ;  /* 0x0000e400ff067b82 */ /* 0x001e220000000a00 */
[----:B-1----:R-:W-:-:S06]  /*0f60*/  IMAD.WIDE R2, R9, 0x4, R2 ;  /* 0x0000000409027825 */ /* 0x002fcc00078e0202 */
[----:B------:R-:W3:Y:S01]  /*0f70*/  LDG.E R2, desc[UR6][R2.64] ;  /* 0x0000000602027981 */ /* 0x000ee2000c1e1900 */
[----:B--2---:R-:W-:-:S06]  /*0f80*/  IMAD.WIDE R4, R9, 0x4, R4 ;  /* 0x0000000409047825 */ /* 0x004fcc00078e0204 */
[----:B------:R-:W3:Y:S01]  /*0f90*/  LDG.E R5, desc[UR6][R4.64] ;  /* 0x0000000604057981 */ /* 0x000ee2000c1e1900 */
[----:B0-----:R-:W-:-:S05]  /*0fa0*/  IMAD.WIDE R6, R9, 0x4, R6 ;  /* 0x0000000409067825 */ /* 0x001fca00078e0206 */
[----:B------:R-:W3:Y:S02]  /*0fb0*/  LDG.E R9, desc[UR6][R6.64] ;  /* 0x0000000606097981 */ /* 0x000ee4000c1e1900 */
[----:B---3--:R-:W-:-:S05]  /*0fc0*/  FFMA R9, R2, R5, R9 ;  /* 0x0000000502097223 */ /* 0x008fca0000000009 */
[----:B------:R-:W-:Y:S01]  /*0fd0*/  STG.E desc[UR6][R6.64], R9 ;  /* 0x0000000906007986 */ /* 0x000fe2000c101906 */
[----:B------:R-:W-:Y:S05]  /*0fe0*/  EXIT ;  /* 0x000000000000794d */ /* 0x000fea0003800000 */
.L_x_4:
[----:B------:R-:W-:-:S00]  /*0ff0*/  BRA `(.L_x_4) ;  /* 0xfffffffc00fc7947 */ /* 0x000fc0000383ffff */
[----:B------:R-:W-:-:S00]  /*1000*/  NOP ;  /* 0x0000000000007918 */ /* 0x000fc00000000000 */
[----:B------:R-:W-:-:S00]  /*1010*/  NOP ;  /* 0x0000000000007918 */ /* 0x000fc00000000000 */
[----:B------:R-:W-:-:S00]  /*1020*/  NOP ;  /* 0x0000000000007918 */ /* 0x000fc00000000000 */
[----:B------:R-:W-:-:S00]  /*1030*/  NOP ;  /* 0x0000000000007918 */ /* 0x000fc00000000000 */
[----:B------:R-:W-:-:S00]  /*1040*/  NOP ;  /* 0x0000000000007918 */ /* 0x000fc00000000000 */
[----:B------:R-:W-:-:S00]  /*1050*/  NOP ;  /* 0x0000000000007918 */ /* 0x000fc00000000000 */
[----:B------:R-:W-:-:S00]  /*1060*/  NOP ;  /* 0x0000000000007918 */ /* 0x000fc00000000000 */
[----:B------:R-:W-:-:S00]  /*1070*/  NOP ;  /* 0x0000000000007918 */ /* 0x000fc00000000000 */
.L_x_5:


//--------------------- .nv.shared.reserved.0     --------------------------
	.section	.nv.shared.reserved.0,"aw",@nobits
	.weak		__nv_reservedSMEM_offset_0_alias
	.size		__nv_reservedSMEM_offset_0_alias, 0, 64
	.other		__nv_reservedSMEM_offset_0_alias,@"STO_CUDA_RESERVED_SHARED STV_DEFAULT"
__nv_reservedSMEM_offset_0_alias:
	.zero		0
	.zero		64


//--------------------- .nv.constant0._Z6vecGPUPfS_S_iii --------------------------
	.section	.nv.constant0._Z6vecGPUPfS_S_iii,"a",@progbits
	.sectionflags	@""
	.align	4
.nv.constant0._Z6vecGPUPfS_S_iii:
	.zero		932


//--------------------- SYMBOLS --------------------------

	.type		.nv.reservedSmem.offset0,@object
	.size		.nv.reservedSmem.offset0,0x4
